//
// Generated by NVIDIA NVVM Compiler
//
// Compiler Build ID: CL-36424714
// Cuda compilation tools, release 13.0, V13.0.88
// Based on NVVM 20.0.0
//

.version 9.0
.target sm_100
.address_size 64

	// .globl	_Z3addPiS_S_

.visible .entry _Z3addPiS_S_(
	.param .u64 .ptr .align 1 _Z3addPiS_S__param_0,
	.param .u64 .ptr .align 1 _Z3addPiS_S__param_1,
	.param .u64 .ptr .align 1 _Z3addPiS_S__param_2
)
{
	.reg .pred 	%p<2>;
	.reg .b32 	%r<8>;
	.reg .b64 	%rd<11>;

	ld.param.u64 	%rd1, [_Z3addPiS_S__param_0];
	ld.param.u64 	%rd2, [_Z3addPiS_S__param_1];
	ld.param.u64 	%rd3, [_Z3addPiS_S__param_2];
	mov.u32 	%r2, %ctaid.x;
	mov.u32 	%r3, %ntid.x;
	mov.u32 	%r4, %tid.x;
	mad.lo.s32 	%r1, %r2, %r3, %r4;
	setp.gt.s32 	%p1, %r1, 9999999;
	@%p1 bra 	$L__BB0_2;
	cvta.to.global.u64 	%rd4, %rd1;
	cvta.to.global.u64 	%rd5, %rd2;
	cvta.to.global.u64 	%rd6, %rd3;
	mul.wide.s32 	%rd7, %r1, 4;
	add.s64 	%rd8, %rd4, %rd7;
	ld.global.u32 	%r5, [%rd8];
	add.s64 	%rd9, %rd5, %rd7;
	ld.global.u32 	%r6, [%rd9];
	add.s32 	%r7, %r6, %r5;
	add.s64 	%rd10, %rd6, %rd7;
	st.global.u32 	[%rd10], %r7;
$L__BB0_2:
	ret;

}


// ===== COMPILED SASS (sm_100) =====

	.target	sm_100

	.elftype	@"ET_EXEC"


//--------------------- .note.nv.tkinfo           --------------------------
	.section	.note.nv.tkinfo,"",@"SHT_NOTE"
	.sectionflags	@"SHF_NOTE_NV_TKINFO"
	.tkinfo
        /*0018*/ 	.word	0x00000002
        /*0030*/ 	.string	""
        /*0030*/ 	.string	"ptxas"
        /*0030*/ 	.string	"Cuda compilation tools, release 13.0, V13.0.88"
        /*0030*/ 	.string	"Build cuda_13.0.r13.0/compiler.36424714_0"
        /*0030*/ 	.string	"-arch sm_100 -m 64 "



//--------------------- .note.nv.cuinfo           --------------------------
	.section	.note.nv.cuinfo,"",@"SHT_NOTE"
	.sectionflags	@"SHF_NOTE_NV_CUINFO"
        /*0018*/ 	.short	0x0002
        /*001a*/ 	.short	0x0064
        /*001c*/ 	.short	0x0082
	.zero		2


//--------------------- .nv.info                  --------------------------
	.section	.nv.info,"",@"SHT_CUDA_INFO"
	.align	4


	//----- nvinfo : EIATTR_REGCOUNT
	.align		4
        /*0000*/ 	.byte	0x04, 0x2f
        /*0002*/ 	.short	(.L_1 - .L_0)
	.align		4
.L_0:
        /*0004*/ 	.word	index@(_Z3addPiS_S_)
        /*0008*/ 	.word	0x0000000c


	//----- nvinfo : EIATTR_FRAME_SIZE
	.align		4
.L_1:
        /*000c*/ 	.byte	0x04, 0x11
        /*000e*/ 	.short	(.L_3 - .L_2)
	.align		4
.L_2:
        /*0010*/ 	.word	index@(_Z3addPiS_S_)
        /*0014*/ 	.word	0x00000000


	//----- nvinfo : EIATTR_MIN_STACK_SIZE
	.align		4
.L_3:
        /*0018*/ 	.byte	0x04, 0x12
        /*001a*/ 	.short	(.L_5 - .L_4)
	.align		4
.L_4:
        /*001c*/ 	.word	index@(_Z3addPiS_S_)
        /*0020*/ 	.word	0x00000000
.L_5:


//--------------------- .nv.compat                --------------------------
	.section	.nv.compat,"",@"SHT_CUDA_COMPAT_INFO"
	.align	4
        /*0000*/ 	.byte	0x02, 0x09, 0x00, 0x00, 0x02, 0x02, 0x01, 0x00, 0x02, 0x05, 0x05, 0x00, 0x03, 0x07, 0x01, 0x01
        /*0010*/ 	.byte	0x02, 0x03, 0x00, 0x00, 0x02, 0x06, 0x01, 0x00, 0x04, 0x0b, 0x08, 0x00, 0x09, 0x00, 0x00, 0x00
        /*0020*/ 	.byte	0x00, 0x00, 0x00, 0x00


//--------------------- .nv.info._Z3addPiS_S_     --------------------------
	.section	.nv.info._Z3addPiS_S_,"",@"SHT_CUDA_INFO"
	.sectionflags	@""
	.align	4


	//----- nvinfo : EIATTR_CUDA_API_VERSION
	.align		4
        /*0000*/ 	.byte	0x04, 0x37
        /*0002*/ 	.short	(.L_7 - .L_6)
.L_6:
        /*0004*/ 	.word	0x00000082


	//----- nvinfo : EIATTR_KPARAM_INFO
	.align		4
.L_7:
        /*0008*/ 	.byte	0x04, 0x17
        /*000a*/ 	.short	(.L_9 - .L_8)
.L_8:
        /*000c*/ 	.word	0x00000000
        /*0010*/ 	.short	0x0002
        /*0012*/ 	.short	0x0010
        /*0014*/ 	.byte	0x00, 0xf5, 0x21, 0x00


	//----- nvinfo : EIATTR_KPARAM_INFO
	.align		4
.L_9:
        /*0018*/ 	.byte	0x04, 0x17
        /*001a*/ 	.short	(.L_11 - .L_10)
.L_10:
        /*001c*/ 	.word	0x00000000
        /*0020*/ 	.short	0x0001
        /*0022*/ 	.short	0x0008
        /*0024*/ 	.byte	0x00, 0xf5, 0x21, 0x00


	//----- nvinfo : EIATTR_KPARAM_INFO
	.align		4
.L_11:
        /*0028*/ 	.byte	0x04, 0x17
        /*002a*/ 	.short	(.L_13 - .L_12)
.L_12:
        /*002c*/ 	.word	0x00000000
        /*0030*/ 	.short	0x0000
        /*0032*/ 	.short	0x0000
        /*0034*/ 	.byte	0x00, 0xf5, 0x21, 0x00


	//----- nvinfo : EIATTR_SPARSE_MMA_MASK
	.align		4
.L_13:
        /*0038*/ 	.byte	0x03, 0x50
        /*003a*/ 	.short	0x0000


	//----- nvinfo : EIATTR_MAXREG_COUNT
	.align		4
        /*003c*/ 	.byte	0x03, 0x1b
        /*003e*/ 	.short	0x00ff


	//----- nvinfo : EIATTR_MERCURY_ISA_VERSION
	.align		4
        /*0040*/ 	.byte	0x03, 0x5f
        /*0042*/ 	.short	0x0101


	//----- nvinfo : EIATTR_VRC_CTA_INIT_COUNT
	.align		4
        /*0044*/ 	.byte	0x02, 0x4a
	.zero		1
	.zero		1


	//----- nvinfo : EIATTR_EXIT_INSTR_OFFSETS
	.align		4
        /*0048*/ 	.byte	0x04, 0x1c
        /*004a*/ 	.short	(.L_15 - .L_14)


	//   ....[0]....
.L_14:
        /*004c*/ 	.word	0x00000060


	//   ....[1]....
        /*0050*/ 	.word	0x00000120


	//----- nvinfo : EIATTR_CBANK_PARAM_SIZE
	.align		4
.L_15:
        /*0054*/ 	.byte	0x03, 0x19
        /*0056*/ 	.short	0x0018


	//----- nvinfo : EIATTR_PARAM_CBANK
	.align		4
        /*0058*/ 	.byte	0x04, 0x0a
        /*005a*/ 	.short	(.L_17 - .L_16)
	.align		4
.L_16:
        /*005c*/ 	.word	index@(.nv.constant0._Z3addPiS_S_)
        /*0060*/ 	.short	0x0380
        /*0062*/ 	.short	0x0018


	//----- nvinfo : EIATTR_SW_WAR
	.align		4
.L_17:
        /*0064*/ 	.byte	0x04, 0x36
        /*0066*/ 	.short	(.L_19 - .L_18)
.L_18:
        /*0068*/ 	.word	0x00000008
.L_19:


//--------------------- .nv.callgraph             --------------------------
	.section	.nv.callgraph,"",@"SHT_CUDA_CALLGRAPH"
	.align	4
	.sectionentsize	8
	.align		4
        /*0000*/ 	.word	0x00000000
	.align		4
        /*0004*/ 	.word	0xffffffff
	.align		4
        /*0008*/ 	.word	0x00000000
	.align		4
        /*000c*/ 	.word	0xfffffffe
	.align		4
        /*0010*/ 	.word	0x00000000
	.align		4
        /*0014*/ 	.word	0xfffffffd
	.align		4
        /*0018*/ 	.word	0x00000000
	.align		4
        /*001c*/ 	.word	0xfffffffc


//--------------------- .text._Z3addPiS_S_        --------------------------
	.section	.text._Z3addPiS_S_,"ax",@progbits
	.align	128
        .global         _Z3addPiS_S_
        .type           _Z3addPiS_S_,@function
        .size           _Z3addPiS_S_,(.L_x_1 - _Z3addPiS_S_)
        .other          _Z3addPiS_S_,@"STO_CUDA_ENTRY STV_DEFAULT"
_Z3addPiS_S_:
.text._Z3addPiS_S_:
[----:B------:R-:W-:Y:S01]  /*0000*/  LDC R1, c[0x0][0x37c] ;  /* 0x0000df00ff017b82 */ /* 0x000fe20000000800 */
[----:B------:R-:W0:Y:S07]  /*0010*/  S2R R0, SR_TID.X ;  /* 0x0000000000007919 */ /* 0x000e2e0000002100 */
[----:B------:R-:W0:Y:S08]  /*0020*/  S2UR UR4, SR_CTAID.X ;  /* 0x00000000000479c3 */ /* 0x000e300000002500 */
[----:B------:R-:W0:Y:S02]  /*0030*/  LDC R9, c[0x0][0x360] ;  /* 0x0000d800ff097b82 */ /* 0x000e240000000800 */
[----:B0-----:R-:W-:-:S05]  /*0040*/  IMAD R9, R9, UR4, R0 ;  /* 0x0000000409097c24 */ /* 0x001fca000f8e0200 */
[----:B------:R-:W-:-:S13]  /*0050*/  ISETP.GT.AND P0, PT, R9, 0x98967f, PT ;  /* 0x0098967f0900780c */ /* 0x000fda0003f04270 */
[----:B------:R-:W-:Y:S05]  /*0060*/  @P0 EXIT ;  /* 0x000000000000094d */ /* 0x000fea0003800000 */
[----:B------:R-:W0:Y:S01]  /*0070*/  LDC.64 R2, c[0x0][0x380] ;  /* 0x0000e000ff027b82 */ /* 0x000e220000000a00 */
[----:B------:R-:W1:Y:S07]  /*0080*/  LDCU.64 UR4, c[0x0][0x358] ;  /* 0x00006b00ff0477ac */ /* 0x000e6e0008000a00 */
[----:B------:R-:W2:Y:S08]  /*0090*/  LDC.64 R4, c[0x0][0x388] ;  /* 0x0000e200ff047b82 */ /* 0x000eb00000000a00 */
[----:B------:R-:W3:Y:S01]  /*00a0*/  LDC.64 R6, c[0x0][0x390] ;  /* 0x0000e400ff067b82 */ /* 0x000ee20000000a00 */
[----:B0-----:R-:W-:-:S06]  /*00b0*/  IMAD.WIDE R2, R9, 0x4, R2 ;  /* 0x0000000409027825 */ /* 0x001fcc00078e0202 */
[----:B-1----:R-:W4:Y:S01]  /*00c0*/  LDG.E R2, desc[UR4][R2.64] ;  /* 0x0000000402027981 */ /* 0x002f22000c1e1900 */
[----:B--2---:R-:W-:-:S06]  /*00d0*/  IMAD.WIDE R4, R9, 0x4, R4 ;  /* 0x0000000409047825 */ /* 0x004fcc00078e0204 */
[----:B------:R-:W4:Y:S01]  /*00e0*/  LDG.E R5, desc[UR4][R4.64] ;  /* 0x0000000404057981 */ /* 0x000f22000c1e1900 */
[----:B---3--:R-:W-:Y:S01]  /*00f0*/  IMAD.WIDE R6, R9, 0x4, R6 ;  /* 0x0000000409067825 */ /* 0x008fe200078e0206 */
[----:B----4-:R-:W-:-:S05]  /*0100*/  IADD3 R9, PT, PT, R2, R5, RZ ;  /* 0x0000000502097210 */ /* 0x010fca0007ffe0ff */
[----:B------:R-:W-:Y:S01]  /*0110*/  STG.E desc[UR4][R6.64], R9 ;  /* 0x0000000906007986 */ /* 0x000fe2000c101904 */
[----:B------:R-:W-:Y:S05]  /*0120*/  EXIT ;  /* 0x000000000000794d */ /* 0x000fea0003800000 */
.L_x_0:
[----:B------:R-:W-:-:S00]  /*0130*/  BRA `(.L_x_0) ;  /* 0xfffffffc00fc7947 */ /* 0x000fc0000383ffff */
[----:B------:R-:W-:-:S00]  /*0140*/  NOP ;  /* 0x0000000000007918 */ /* 0x000fc00000000000 */
        /* <DEDUP_REMOVED lines=11> */
.L_x_1:


//--------------------- .nv.shared.reserved.0     --------------------------
	.section	.nv.shared.reserved.0,"aw",@nobits
	.weak		__nv_reservedSMEM_offset_0_alias
	.size		__nv_reservedSMEM_offset_0_alias, 0, 64
	.other		__nv_reservedSMEM_offset_0_alias,@"STO_CUDA_RESERVED_SHARED STV_DEFAULT"
__nv_reservedSMEM_offset_0_alias:
	.zero		0
	.zero		64


//--------------------- .nv.constant0._Z3addPiS_S_ --------------------------
	.section	.nv.constant0._Z3addPiS_S_,"a",@progbits
	.sectionflags	@""
	.align	4
.nv.constant0._Z3addPiS_S_:
	.zero		920


//--------------------- SYMBOLS --------------------------

	.type		.nv.reservedSmem.offset0,@object
	.size		.nv.reservedSmem.offset0,0x4
